	.headerflags	@"EF_CUDA_TEXMODE_UNIFIED EF_CUDA_64BIT_ADDRESS EF_CUDA_ACCELERATORS EF_CUDA_SM90 EF_CUDA_VIRTUAL_SM(EF_CUDA_SM90)"
	.elftype	@"ET_EXEC"


//--------------------- .nv.info                  --------------------------
	.section	.nv.info,"",@"SHT_CUDA_INFO"
	.align	4


	//----- nvinfo : EIATTR_REGCOUNT
	.align		4
        /*0000*/ 	.byte	0x04, 0x2f
        /*0002*/ 	.short	(.L_3 - .L_2)
	.align		4
.L_2:
        /*0004*/ 	.word	index@(triton_poi_fused__native_batch_norm_legit_no_training_add_silu_3)
        /*0008*/ 	.word	0x00000030


	//----- nvinfo : EIATTR_MIN_STACK_SIZE
	.align		4
.L_3:
        /*000c*/ 	.byte	0x04, 0x12
        /*000e*/ 	.short	(.L_5 - .L_4)
	.align		4
.L_4:
        /*0010*/ 	.word	index@(triton_poi_fused__native_batch_norm_legit_no_training_add_silu_3)
        /*0014*/ 	.word	0x00000000


	//----- nvinfo : EIATTR_FRAME_SIZE
	.align		4
.L_5:
        /*0018*/ 	.byte	0x04, 0x11
        /*001a*/ 	.short	(.L_7 - .L_6)
	.align		4
.L_6:
        /*001c*/ 	.word	index@(triton_poi_fused__native_batch_norm_legit_no_training_add_silu_3)
        /*0020*/ 	.word	0x00000000


	//----- nvinfo : EIATTR_MIN_STACK_SIZE
	.align		4
.L_7:
        /*0024*/ 	.byte	0x04, 0x12
        /*0026*/ 	.short	(.L_9 - .L_8)
	.align		4
.L_8:
        /*0028*/ 	.word	index@(triton_poi_fused__native_batch_norm_legit_no_training_add_silu_3)
        /*002c*/ 	.word	0x00000000
.L_9:


//--------------------- .nv.info.triton_poi_fused__native_batch_norm_legit_no_training_add_silu_3 --------------------------
	.section	.nv.info.triton_poi_fused__native_batch_norm_legit_no_training_add_silu_3,"",@"SHT_CUDA_INFO"
	.sectionflags	@""
	.align	4


	//----- nvinfo : EIATTR_CUDA_API_VERSION
	.align		4
        /*0000*/ 	.byte	0x04, 0x37
        /*0002*/ 	.short	(.L_11 - .L_10)
.L_10:
        /*0004*/ 	.word	0x0000007c


	//----- nvinfo : EIATTR_KPARAM_INFO
	.align		4
.L_11:
        /*0008*/ 	.byte	0x04, 0x17
        /*000a*/ 	.short	(.L_13 - .L_12)
.L_12:
        /*000c*/ 	.word	0x00000000
        /*0010*/ 	.short	0x0010
        /*0012*/ 	.short	0x0080
        /*0014*/ 	.byte	0x00, 0xf0, 0x11, 0x00


	//----- nvinfo : EIATTR_KPARAM_INFO
	.align		4
.L_13:
        /*0018*/ 	.byte	0x04, 0x17
        /*001a*/ 	.short	(.L_15 - .L_14)
.L_14:
        /*001c*/ 	.word	0x00000000
        /*0020*/ 	.short	0x000f
        /*0022*/ 	.short	0x0078
        /*0024*/ 	.byte	0x00, 0xf4, 0x21, 0x00


	//----- nvinfo : EIATTR_KPARAM_INFO
	.align		4
.L_15:
        /*0028*/ 	.byte	0x04, 0x17
        /*002a*/ 	.short	(.L_17 - .L_16)
.L_16:
        /*002c*/ 	.word	0x00000000
        /*0030*/ 	.short	0x000e
        /*0032*/ 	.short	0x0070
        /*0034*/ 	.byte	0x00, 0xf4, 0x21, 0x00


	//----- nvinfo : EIATTR_KPARAM_INFO
	.align		4
.L_17:
        /*0038*/ 	.byte	0x04, 0x17
        /*003a*/ 	.short	(.L_19 - .L_18)
.L_18:
        /*003c*/ 	.word	0x00000000
        /*0040*/ 	.short	0x000d
        /*0042*/ 	.short	0x0068
        /*0044*/ 	.byte	0x00, 0xf4, 0x21, 0x00


	//----- nvinfo : EIATTR_KPARAM_INFO
	.align		4
.L_19:
        /*0048*/ 	.byte	0x04, 0x17
        /*004a*/ 	.short	(.L_21 - .L_20)
.L_20:
        /*004c*/ 	.word	0x00000000
        /*0050*/ 	.short	0x000c
        /*0052*/ 	.short	0x0060
        /*0054*/ 	.byte	0x00, 0xf4, 0x21, 0x00


	//----- nvinfo : EIATTR_KPARAM_INFO
	.align		4
.L_21:
        /*0058*/ 	.byte	0x04, 0x17
        /*005a*/ 	.short	(.L_23 - .L_22)
.L_22:
        /*005c*/ 	.word	0x00000000
        /*0060*/ 	.short	0x000b
        /*0062*/ 	.short	0x0058
        /*0064*/ 	.byte	0x00, 0xf4, 0x21, 0x00


	//----- nvinfo : EIATTR_KPARAM_INFO
	.align		4
.L_23:
        /*0068*/ 	.byte	0x04, 0x17
        /*006a*/ 	.short	(.L_25 - .L_24)
.L_24:
        /*006c*/ 	.word	0x00000000
        /*0070*/ 	.short	0x000a
        /*0072*/ 	.short	0x0050
        /*0074*/ 	.byte	0x00, 0xf4, 0x21, 0x00


	//----- nvinfo : EIATTR_KPARAM_INFO
	.align		4
.L_25:
        /*0078*/ 	.byte	0x04, 0x17
        /*007a*/ 	.short	(.L_27 - .L_26)
.L_26:
        /*007c*/ 	.word	0x00000000
        /*0080*/ 	.short	0x0009
        /*0082*/ 	.short	0x0048
        /*0084*/ 	.byte	0x00, 0xf4, 0x21, 0x00


	//----- nvinfo : EIATTR_KPARAM_INFO
	.align		4
.L_27:
        /*0088*/ 	.byte	0x04, 0x17
        /*008a*/ 	.short	(.L_29 - .L_28)
.L_28:
        /*008c*/ 	.word	0x00000000
        /*0090*/ 	.short	0x0008
        /*0092*/ 	.short	0x0040
        /*0094*/ 	.byte	0x00, 0xf4, 0x21, 0x00


	//----- nvinfo : EIATTR_KPARAM_INFO
	.align		4
.L_29:
        /*0098*/ 	.byte	0x04, 0x17
        /*009a*/ 	.short	(.L_31 - .L_30)
.L_30:
        /*009c*/ 	.word	0x00000000
        /*00a0*/ 	.short	0x0007
        /*00a2*/ 	.short	0x0038
        /*00a4*/ 	.byte	0x00, 0xf4, 0x21, 0x00


	//----- nvinfo : EIATTR_KPARAM_INFO
	.align		4
.L_31:
        /*00a8*/ 	.byte	0x04, 0x17
        /*00aa*/ 	.short	(.L_33 - .L_32)
.L_32:
        /*00ac*/ 	.word	0x00000000
        /*00b0*/ 	.short	0x0006
        /*00b2*/ 	.short	0x0030
        /*00b4*/ 	.byte	0x00, 0xf4, 0x21, 0x00


	//----- nvinfo : EIATTR_KPARAM_INFO
	.align		4
.L_33:
        /*00b8*/ 	.byte	0x04, 0x17
        /*00ba*/ 	.short	(.L_35 - .L_34)
.L_34:
        /*00bc*/ 	.word	0x00000000
        /*00c0*/ 	.short	0x0005
        /*00c2*/ 	.short	0x0028
        /*00c4*/ 	.byte	0x00, 0xf4, 0x21, 0x00


	//----- nvinfo : EIATTR_KPARAM_INFO
	.align		4
.L_35:
        /*00c8*/ 	.byte	0x04, 0x17
        /*00ca*/ 	.short	(.L_37 - .L_36)
.L_36:
        /*00cc*/ 	.word	0x00000000
        /*00d0*/ 	.short	0x0004
        /*00d2*/ 	.short	0x0020
        /*00d4*/ 	.byte	0x00, 0xf4, 0x21, 0x00


	//----- nvinfo : EIATTR_KPARAM_INFO
	.align		4
.L_37:
        /*00d8*/ 	.byte	0x04, 0x17
        /*00da*/ 	.short	(.L_39 - .L_38)
.L_38:
        /*00dc*/ 	.word	0x00000000
        /*00e0*/ 	.short	0x0003
        /*00e2*/ 	.short	0x0018
        /*00e4*/ 	.byte	0x00, 0xf4, 0x21, 0x00


	//----- nvinfo : EIATTR_KPARAM_INFO
	.align		4
.L_39:
        /*00e8*/ 	.byte	0x04, 0x17
        /*00ea*/ 	.short	(.L_41 - .L_40)
.L_40:
        /*00ec*/ 	.word	0x00000000
        /*00f0*/ 	.short	0x0002
        /*00f2*/ 	.short	0x0010
        /*00f4*/ 	.byte	0x00, 0xf4, 0x21, 0x00


	//----- nvinfo : EIATTR_KPARAM_INFO
	.align		4
.L_41:
        /*00f8*/ 	.byte	0x04, 0x17
        /*00fa*/ 	.short	(.L_43 - .L_42)
.L_42:
        /*00fc*/ 	.word	0x00000000
        /*0100*/ 	.short	0x0001
        /*0102*/ 	.short	0x0008
        /*0104*/ 	.byte	0x00, 0xf4, 0x21, 0x00


	//----- nvinfo : EIATTR_KPARAM_INFO
	.align		4
.L_43:
        /*0108*/ 	.byte	0x04, 0x17
        /*010a*/ 	.short	(.L_45 - .L_44)
.L_44:
        /*010c*/ 	.word	0x00000000
        /*0110*/ 	.short	0x0000
        /*0112*/ 	.short	0x0000
        /*0114*/ 	.byte	0x00, 0xf4, 0x21, 0x00


	//----- nvinfo : EIATTR_SPARSE_MMA_MASK
	.align		4
.L_45:
        /*0118*/ 	.byte	0x03, 0x50
        /*011a*/ 	.short	0x0000


	//----- nvinfo : EIATTR_MAXREG_COUNT
	.align		4
        /*011c*/ 	.byte	0x03, 0x1b
        /*011e*/ 	.short	0x00ff


	//----- nvinfo : EIATTR_EXIT_INSTR_OFFSETS
	.align		4
        /*0120*/ 	.byte	0x04, 0x1c
        /*0122*/ 	.short	(.L_47 - .L_46)


	//   ....[0]....
.L_46:
        /*0124*/ 	.word	0x00001790


	//----- nvinfo : EIATTR_REQNTID
	.align		4
.L_47:
        /*0128*/ 	.byte	0x04, 0x10
        /*012a*/ 	.short	(.L_49 - .L_48)
.L_48:
        /*012c*/ 	.word	0x00000080
        /*0130*/ 	.word	0x00000001
        /*0134*/ 	.word	0x00000001


	//----- nvinfo : EIATTR_CBANK_PARAM_SIZE
	.align		4
.L_49:
        /*0138*/ 	.byte	0x03, 0x19
        /*013a*/ 	.short	0x0084


	//----- nvinfo : EIATTR_PARAM_CBANK
	.align		4
        /*013c*/ 	.byte	0x04, 0x0a
        /*013e*/ 	.short	(.L_51 - .L_50)
	.align		4
.L_50:
        /*0140*/ 	.word	index@(.nv.constant0.triton_poi_fused__native_batch_norm_legit_no_training_add_silu_3)
        /*0144*/ 	.short	0x0210
        /*0146*/ 	.short	0x0084


	//----- nvinfo : EIATTR_SW_WAR
	.align		4
.L_51:
        /*0148*/ 	.byte	0x04, 0x36
        /*014a*/ 	.short	(.L_53 - .L_52)
.L_52:
        /*014c*/ 	.word	0x00000008
.L_53:


//--------------------- .nv.callgraph             --------------------------
	.section	.nv.callgraph,"",@"SHT_CUDA_CALLGRAPH"
	.align	4
	.sectionentsize	8
	.align		4
        /*0000*/ 	.word	0x00000000
	.align		4
        /*0004*/ 	.word	0xffffffff
	.align		4
        /*0008*/ 	.word	0x00000000
	.align		4
        /*000c*/ 	.word	0xfffffffe
	.align		4
        /*0010*/ 	.word	0x00000000
	.align		4
        /*0014*/ 	.word	0xfffffffd
	.align		4
        /*0018*/ 	.word	0x00000000
	.align		4
        /*001c*/ 	.word	0xfffffffc


//--------------------- .nv.constant4             --------------------------
	.section	.nv.constant4,"a",@progbits
	.align	8
	.align		8
.nv.constant4:
        /*0000*/ 	.dword	_$_str
	.align		8
        /*0008*/ 	.dword	_$_str_$_2


//--------------------- .text.triton_poi_fused__native_batch_norm_legit_no_training_add_silu_3 --------------------------
	.section	.text.triton_poi_fused__native_batch_norm_legit_no_training_add_silu_3,"ax",@progbits
	.align	128
        .global         triton_poi_fused__native_batch_norm_legit_no_training_add_silu_3
        .type           triton_poi_fused__native_batch_norm_legit_no_training_add_silu_3,@function
        .size           triton_poi_fused__native_batch_norm_legit_no_training_add_silu_3,(.L_x_1 - triton_poi_fused__native_batch_norm_legit_no_training_add_silu_3)
        .other          triton_poi_fused__native_batch_norm_legit_no_training_add_silu_3,@"STO_CUDA_ENTRY STV_DEFAULT"
triton_poi_fused__native_batch_norm_legit_no_training_add_silu_3:
.text.triton_poi_fused__native_batch_norm_legit_no_training_add_silu_3:
[----:B------:R-:W-:Y:S01]  /*0000*/  LDC R1, c[0x0][0x28] ;  /* 0x00000a00ff017b82 */ /* 0x000fe20000000800 */
[----:B------:R-:W1:Y:S07]  /*0010*/  S2R R0, SR_TID.X ;  /* 0x0000000000007919 */ /* 0x000e6e0000002100 */
[----:B------:R-:W2:Y:S01]  /*0020*/  LDC.64 R4, c[0x0][0x250] ;  /* 0x00009400ff047b82 */ /* 0x000ea20000000a00 */
[----:B------:R-:W-:Y:S01]  /*0030*/  ULDC.64 UR4, c[0x0][0x208] ;  /* 0x0000820000047ab9 */ /* 0x000fe20000000a00 */
[----:B------:R-:W3:Y:S06]  /*0040*/  S2R R7, SR_CTAID.X ;  /* 0x0000000000077919 */ /* 0x000eec0000002500 */
[----:B------:R-:W4:Y:S08]  /*0050*/  LDC.64 R20, c[0x0][0x228] ;  /* 0x00008a00ff147b82 */ /* 0x000f300000000a00 */
[----:B------:R-:W5:Y:S08]  /*0060*/  LDC.64 R12, c[0x0][0x248] ;  /* 0x00009200ff0c7b82 */ /* 0x000f700000000a00 */
[----:B------:R-:W5:Y:S01]  /*0070*/  LDC.64 R34, c[0x0][0x240] ;  /* 0x00009000ff227b82 */ /* 0x000f620000000a00 */
[----:B-1----:R-:W-:-:S07]  /*0080*/  SHF.L.U32 R0, R0, 0x2, RZ ;  /* 0x0000000200007819 */ /* 0x002fce00000006ff */
[----:B------:R-:W1:Y:S01]  /*0090*/  LDC.64 R28, c[0x0][0x220] ;  /* 0x00008800ff1c7b82 */ /* 0x000e620000000a00 */
[----:B---3--:R-:W-:Y:S02]  /*00a0*/  SHF.R.S32.HI R3, RZ, 0x15, R7 ;  /* 0x00000015ff037819 */ /* 0x008fe40000011407 */
[----:B------:R-:W-:Y:S02]  /*00b0*/  LOP3.LUT R0, R0, 0x1fc, RZ, 0xc0, !PT ;  /* 0x000001fc00007812 */ /* 0x000fe400078ec0ff */
[----:B------:R-:W-:-:S03]  /*00c0*/  SGXT R3, R3, 0x1 ;  /* 0x000000010303781a */ /* 0x000fc60000000200 */
[----:B------:R-:W3:Y:S01]  /*00d0*/  LDC.64 R32, c[0x0][0x218] ;  /* 0x00008600ff207b82 */ /* 0x000ee20000000a00 */
[----:B------:R-:W-:-:S04]  /*00e0*/  LEA R0, R7, R0, 0xa ;  /* 0x0000000007007211 */ /* 0x000fc800078e50ff */
[----:B------:R-:W-:-:S03]  /*00f0*/  LEA.HI R3, R3, R0, RZ, 0x5 ;  /* 0x0000000003037211 */ /* 0x000fc600078f28ff */
[----:B------:R-:W3:Y:S01]  /*0100*/  LDC.64 R38, c[0x0][0x230] ;  /* 0x00008c00ff267b82 */ /* 0x000ee20000000a00 */
[----:B------:R-:W-:-:S04]  /*0110*/  LOP3.LUT R3, R3, 0xffffffe0, RZ, 0xc0, !PT ;  /* 0xffffffe003037812 */ /* 0x000fc800078ec0ff */
[----:B------:R-:W-:-:S03]  /*0120*/  IADD3 R2, R0, -R3, RZ ;  /* 0x8000000300027210 */ /* 0x000fc60007ffe0ff */
[----:B------:R-:W3:Y:S02]  /*0130*/  LDC.64 R36, c[0x0][0x238] ;  /* 0x00008e00ff247b82 */ /* 0x000ee40000000a00 */
[----:B--2---:R-:W-:-:S06]  /*0140*/  IMAD.WIDE R4, R2, 0x4, R4 ;  /* 0x0000000402047825 */ /* 0x004fcc00078e0204 */
[----:B------:R-:W2:Y:S01]  /*0150*/  LDG.E.EL.128 R4, desc[UR4][R4.64] ;  /* 0x0000000404047981 */ /* 0x000ea2000c2e1d00 */
[----:B----4-:R-:W-:-:S04]  /*0160*/  IMAD.WIDE R20, R2, 0x4, R20 ;  /* 0x0000000402147825 */ /* 0x010fc800078e0214 */
[----:B-----5:R-:W-:Y:S02]  /*0170*/  IMAD.WIDE R12, R2, 0x4, R12 ;  /* 0x00000004020c7825 */ /* 0x020fe400078e020c */
[----:B------:R-:W4:Y:S02]  /*0180*/  LDG.E.EL.128 R20, desc[UR4][R20.64] ;  /* 0x0000000414147981 */ /* 0x000f24000c2e1d00 */
[----:B0-----:R-:W-:Y:S02]  /*0190*/  IMAD.WIDE R34, R0, 0x4, R34 ;  /* 0x0000000400227825 */ /* 0x001fe400078e0222 */
[----:B------:R-:W5:Y:S04]  /*01a0*/  LDG.E.EL.128 R12, desc[UR4][R12.64] ;  /* 0x000000040c0c7981 */ /* 0x000f68000c2e1d00 */
[----:B------:R-:W5:Y:S04]  /*01b0*/  LDG.E.128 R8, desc[UR4][R34.64+0x800] ;  /* 0x0008000422087981 */ /* 0x000f68000c1e1d00 */
[----:B------:R-:W4:Y:S01]  /*01c0*/  LDG.E.128 R16, desc[UR4][R34.64] ;  /* 0x0000000422107981 */ /* 0x000f22000c1e1d00 */
[----:B-1----:R-:W-:-:S04]  /*01d0*/  IMAD.WIDE R28, R2, 0x4, R28 ;  /* 0x00000004021c7825 */ /* 0x002fc800078e021c */
[----:B---3--:R-:W-:Y:S02]  /*01e0*/  IMAD.WIDE R32, R0, 0x4, R32 ;  /* 0x0000000400207825 */ /* 0x008fe400078e0220 */
[----:B------:R-:W3:Y:S02]  /*01f0*/  LDG.E.EL.128 R28, desc[UR4][R28.64] ;  /* 0x000000041c1c7981 */ /* 0x000ee4000c2e1d00 */
[C---:B------:R-:W-:Y:S02]  /*0200*/  IMAD.WIDE R38, R2.reuse, 0x4, R38 ;  /* 0x0000000402267825 */ /* 0x040fe400078e0226 */
[----:B------:R-:W3:Y:S02]  /*0210*/  LDG.E.128 R24, desc[UR4][R32.64] ;  /* 0x0000000420187981 */ /* 0x000ee4000c1e1d00 */
[----:B------:R-:W-:Y:S02]  /*0220*/  IMAD.WIDE R40, R2, 0x4, R36 ;  /* 0x0000000402287825 */ /* 0x000fe400078e0224 */
[----:B------:R-:W3:Y:S04]  /*0230*/  LDG.E.EL.128 R36, desc[UR4][R38.64] ;  /* 0x0000000426247981 */ /* 0x000ee8000c2e1d00 */
[----:B------:R-:W3:Y:S04]  /*0240*/  LDG.E.EL.128 R40, desc[UR4][R40.64] ;  /* 0x0000000428287981 */ /* 0x000ee8000c2e1d00 */
[----:B------:R-:W3:Y:S01]  /*0250*/  LDG.E.128 R32, desc[UR4][R32.64+0x800] ;  /* 0x0008000420207981 */ /* 0x000ee2000c1e1d00 */
[----:B------:R-:W-:Y:S01]  /*0260*/  HFMA2.MMA R3, -RZ, RZ, 1.625, 0 ;  /* 0x3e800000ff037435 */ /* 0x000fe200000001ff */
[----:B--2---:R-:W-:Y:S01]  /*0270*/  FADD R44, R4, 9.9999997473787516356e-06 ;  /* 0x3727c5ac042c7421 */ /* 0x004fe20000000000 */
[----:B------:R-:W-:-:S06]  /*0280*/  FADD R4, R5, 9.9999997473787516356e-06 ;  /* 0x3727c5ac05047421 */ /* 0x000fcc0000000000 */
[----:B------:R-:W0:Y:S08]  /*0290*/  MUFU.SQRT R4, R4 ;  /* 0x0000000400047308 */ /* 0x000e300000002000 */
[----:B------:R-:W1:Y:S01]  /*02a0*/  MUFU.SQRT R44, R44 ;  /* 0x0000002c002c7308 */ /* 0x000e620000002000 */
[----:B------:R-:W-:Y:S01]  /*02b0*/  FADD R5, R6, 9.9999997473787516356e-06 ;  /* 0x3727c5ac06057421 */ /* 0x000fe20000000000 */
[----:B0-----:R-:W-:-:S06]  /*02c0*/  FSETP.GT.AND P4, PT, R4, 8.50705917302346158658e+37, PT ;  /* 0x7e8000000400780b */ /* 0x001fcc0003f84000 */
[----:B------:R-:W0:Y:S01]  /*02d0*/  MUFU.SQRT R5, R5 ;  /* 0x0000000500057308 */ /* 0x000e220000002000 */
[----:B------:R-:W-:Y:S01]  /*02e0*/  FSETP.GEU.AND P0, PT, R4, 1.175494350822287508e-38, PT ;  /* 0x008000000400780b */ /* 0x000fe20003f0e000 */
[----:B------:R-:W-:Y:S01]  /*02f0*/  FADD R7, R7, 9.9999997473787516356e-06 ;  /* 0x3727c5ac07077421 */ /* 0x000fe20000000000 */
[C---:B-1----:R-:W-:Y:S02]  /*0300*/  FSETP.GT.AND P1, PT, R44.reuse, 8.50705917302346158658e+37, PT ;  /* 0x7e8000002c00780b */ /* 0x042fe40003f24000 */
[----:B------:R-:W-:-:S03]  /*0310*/  FSETP.GEU.AND P2, PT, R44, 1.175494350822287508e-38, PT ;  /* 0x008000002c00780b */ /* 0x000fc60003f4e000 */
[----:B------:R1:W2:Y:S01]  /*0320*/  MUFU.SQRT R6, R7 ;  /* 0x0000000700067308 */ /* 0x0002a20000002000 */
[----:B----4-:R-:W-:Y:S01]  /*0330*/  FADD R20, R20, 9.9999997473787516356e-06 ;  /* 0x3727c5ac14147421 */ /* 0x010fe20000000000 */
[----:B------:R-:W-:Y:S01]  /*0340*/  @P4 FMUL R4, R4, 0.25 ;  /* 0x3e80000004044820 */ /* 0x000fe20000400000 */
[--C-:B-----5:R-:W-:Y:S01]  /*0350*/  FADD R9, R9, -R13.reuse ;  /* 0x8000000d09097221 */ /* 0x120fe20000000000 */
[----:B------:R-:W-:Y:S01]  /*0360*/  FADD R13, R17, -R13 ;  /* 0x8000000d110d7221 */ /* 0x000fe20000000000 */
[--C-:B------:R-:W-:Y:S01]  /*0370*/  FADD R17, R8, -R12.reuse ;  /* 0x8000000c08117221 */ /* 0x100fe20000000000 */
[----:B------:R-:W-:Y:S01]  /*0380*/  FADD R16, R16, -R12 ;  /* 0x8000000c10107221 */ /* 0x000fe20000000000 */
[----:B-1----:R-:W-:Y:S01]  /*0390*/  FSEL R7, R3, 1, P1 ;  /* 0x3f80000003077808 */ /* 0x002fe20000800000 */
[----:B------:R-:W-:Y:S01]  /*03a0*/  @P1 FMUL R44, R44, 0.25 ;  /* 0x3e8000002c2c1820 */ /* 0x000fe20000400000 */
[----:B0-----:R-:W-:Y:S01]  /*03b0*/  FSETP.GT.AND P1, PT, R5, 8.50705917302346158658e+37, PT ;  /* 0x7e8000000500780b */ /* 0x001fe20003f24000 */
[----:B------:R-:W-:Y:S01]  /*03c0*/  @!P0 FMUL R4, R4, 16777216 ;  /* 0x4b80000004048820 */ /* 0x000fe20000400000 */
[----:B------:R-:W0:Y:S01]  /*03d0*/  MUFU.SQRT R12, R20 ;  /* 0x00000014000c7308 */ /* 0x000e220000002000 */
[----:B------:R-:W-:Y:S01]  /*03e0*/  @!P2 FMUL R44, R44, 16777216 ;  /* 0x4b8000002c2ca820 */ /* 0x000fe20000400000 */
[----:B------:R-:W-:Y:S01]  /*03f0*/  @!P2 FMUL R7, R7, 16777216 ;  /* 0x4b8000000707a820 */ /* 0x000fe20000400000 */
[----:B------:R-:W-:-:S05]  /*0400*/  FSETP.GEU.AND P2, PT, R5, 1.175494350822287508e-38, PT ;  /* 0x008000000500780b */ /* 0x000fca0003f4e000 */
[----:B------:R-:W1:Y:S01]  /*0410*/  MUFU.RCP R8, R4 ;  /* 0x0000000400087308 */ /* 0x000e620000001000 */
[C---:B--2---:R-:W-:Y:S02]  /*0420*/  FSETP.GT.AND P3, PT, R6.reuse, 8.50705917302346158658e+37, PT ;  /* 0x7e8000000600780b */ /* 0x044fe40003f64000 */
[----:B------:R-:W-:Y:S01]  /*0430*/  FSEL R45, R3, 1, P4 ;  /* 0x3f800000032d7808 */ /* 0x000fe20002000000 */
[----:B------:R-:W-:Y:S01]  /*0440*/  @P1 FMUL R5, R5, 0.25 ;  /* 0x3e80000005051820 */ /* 0x000fe20000400000 */
[----:B------:R-:W-:-:S03]  /*0450*/  FSETP.GEU.AND P5, PT, R6, 1.175494350822287508e-38, PT ;  /* 0x008000000600780b */ /* 0x000fc60003fae000 */
[----:B------:R-:W-:Y:S01]  /*0460*/  @!P0 FMUL R45, R45, 16777216 ;  /* 0x4b8000002d2d8820 */ /* 0x000fe20000400000 */
[----:B------:R-:W-:Y:S01]  /*0470*/  @!P2 FMUL R5, R5, 16777216 ;  /* 0x4b8000000505a820 */ /* 0x000fe20000400000 */
[C---:B0-----:R-:W-:Y:S01]  /*0480*/  FSETP.GT.AND P4, PT, R12.reuse, 8.50705917302346158658e+37, PT ;  /* 0x7e8000000c00780b */ /* 0x041fe20003f84000 */
[----:B------:R-:W-:Y:S01]  /*0490*/  FADD R21, R21, 9.9999997473787516356e-06 ;  /* 0x3727c5ac15157421 */ /* 0x000fe20000000000 */
[----:B------:R-:W-:Y:S01]  /*04a0*/  FSETP.GEU.AND P0, PT, R12, 1.175494350822287508e-38, PT ;  /* 0x008000000c00780b */ /* 0x000fe20003f0e000 */
[--C-:B------:R-:W-:Y:S01]  /*04b0*/  FADD R11, R11, -R15.reuse ;  /* 0x8000000f0b0b7221 */ /* 0x100fe20000000000 */
[----:B-1----:R-:W-:Y:S01]  /*04c0*/  FMUL R8, R8, R45 ;  /* 0x0000002d08087220 */ /* 0x002fe20000400000 */
[----:B------:R-:W-:Y:S01]  /*04d0*/  FADD R19, R19, -R15 ;  /* 0x8000000f13137221 */ /* 0x000fe20000000000 */
[----:B------:R-:W0:Y:S01]  /*04e0*/  MUFU.RCP R45, R5 ;  /* 0x00000005002d7308 */ /* 0x000e220000001000 */
[----:B------:R-:W-:Y:S01]  /*04f0*/  @P3 FMUL R6, R6, 0.25 ;  /* 0x3e80000006063820 */ /* 0x000fe20000400000 */
[--C-:B------:R-:W-:Y:S01]  /*0500*/  FADD R10, R10, -R14.reuse ;  /* 0x8000000e0a0a7221 */ /* 0x100fe20000000000 */
[----:B------:R-:W-:Y:S01]  /*0510*/  FADD R18, R18, -R14 ;  /* 0x8000000e12127221 */ /* 0x000fe20000000000 */
[----:B------:R-:W-:Y:S01]  /*0520*/  FSEL R14, R3, 1, P1 ;  /* 0x3f800000030e7808 */ /* 0x000fe20000800000 */
[----:B------:R-:W-:-:S03]  /*0530*/  @!P5 FMUL R6, R6, 16777216 ;  /* 0x4b8000000606d820 */ /* 0x000fc60000400000 */
[----:B------:R-:W1:Y:S01]  /*0540*/  MUFU.SQRT R15, R21 ;  /* 0x00000015000f7308 */ /* 0x000e620000002000 */
[----:B------:R-:W-:-:S07]  /*0550*/  @P4 FMUL R12, R12, 0.25 ;  /* 0x3e8000000c0c4820 */ /* 0x000fce0000400000 */
[----:B------:R-:W2:Y:S01]  /*0560*/  MUFU.RCP R44, R44 ;  /* 0x0000002c002c7308 */ /* 0x000ea20000001000 */
[----:B------:R-:W-:Y:S01]  /*0570*/  @!P2 FMUL R14, R14, 16777216 ;  /* 0x4b8000000e0ea820 */ /* 0x000fe20000400000 */
[----:B------:R-:W-:Y:S01]  /*0580*/  FADD R23, R23, 9.9999997473787516356e-06 ;  /* 0x3727c5ac17177421 */ /* 0x000fe20000000000 */
[----:B------:R-:W-:-:S05]  /*0590*/  @!P0 FMUL R12, R12, 16777216 ;  /* 0x4b8000000c0c8820 */ /* 0x000fca0000400000 */
[----:B------:R-:W4:Y:S01]  /*05a0*/  MUFU.RCP R4, R6 ;  /* 0x0000000600047308 */ /* 0x000f220000001000 */
[----:B0-----:R-:W-:Y:S01]  /*05b0*/  FMUL R45, R45, R14 ;  /* 0x0000000e2d2d7220 */ /* 0x001fe20000400000 */
[----:B------:R-:W-:Y:S02]  /*05c0*/  FSEL R5, R3, 1, P3 ;  /* 0x3f80000003057808 */ /* 0x000fe40001800000 */
[----:B-1----:R-:W-:Y:S01]  /*05d0*/  FSETP.GT.AND P1, PT, R15, 8.50705917302346158658e+37, PT ;  /* 0x7e8000000f00780b */ /* 0x002fe20003f24000 */
[----:B------:R-:W-:-:S03]  /*05e0*/  FADD R22, R22, 9.9999997473787516356e-06 ;  /* 0x3727c5ac16167421 */ /* 0x000fc60000000000 */
[----:B------:R-:W0:Y:S01]  /*05f0*/  MUFU.SQRT R14, R23 ;  /* 0x00000017000e7308 */ /* 0x000e220000002000 */
[----:B--2---:R-:W-:Y:S01]  /*0600*/  FMUL R7, R44, R7 ;  /* 0x000000072c077220 */ /* 0x004fe20000400000 */
[----:B------:R-:W-:Y:S01]  /*0610*/  @!P5 FMUL R5, R5, 16777216 ;  /* 0x4b8000000505d820 */ /* 0x000fe20000400000 */
[----:B------:R-:W-:-:S05]  /*0620*/  FSETP.GEU.AND P3, PT, R15, 1.175494350822287508e-38, PT ;  /* 0x008000000f00780b */ /* 0x000fca0003f6e000 */
[----:B------:R-:W1:Y:S01]  /*0630*/  MUFU.RCP R12, R12 ;  /* 0x0000000c000c7308 */ /* 0x000e620000001000 */
[C---:B------:R-:W-:Y:S01]  /*0640*/  FMUL R17, R7.reuse, R17 ;  /* 0x0000001107117220 */ /* 0x040fe20000400000 */
[----:B------:R-:W-:Y:S01]  /*0650*/  FMUL R21, R7, R16 ;  /* 0x0000001007157220 */ /* 0x000fe20000400000 */
[----:B----4-:R-:W-:Y:S01]  /*0660*/  FMUL R4, R4, R5 ;  /* 0x0000000504047220 */ /* 0x010fe20000400000 */
[----:B------:R-:W2:Y:S01]  /*0670*/  LDC.64 R6, c[0x0][0x278] ;  /* 0x00009e00ff067b82 */ /* 0x000ea20000000a00 */
[----:B------:R-:W-:-:S03]  /*0680*/  FSEL R5, R3, 1, P4 ;  /* 0x3f80000003057808 */ /* 0x000fc60002000000 */
[----:B------:R-:W4:Y:S01]  /*0690*/  MUFU.SQRT R44, R22 ;  /* 0x00000016002c7308 */ /* 0x000f220000002000 */
[----:B------:R-:W-:Y:S01]  /*06a0*/  @P1 FMUL R15, R15, 0.25 ;  /* 0x3e8000000f0f1820 */ /* 0x000fe20000400000 */
[----:B------:R-:W-:Y:S01]  /*06b0*/  @!P0 FMUL R5, R5, 16777216 ;  /* 0x4b80000005058820 */ /* 0x000fe20000400000 */
[----:B0-----:R-:W-:Y:S01]  /*06c0*/  FSETP.GT.AND P0, PT, R14, 8.50705917302346158658e+37, PT ;  /* 0x7e8000000e00780b */ /* 0x001fe20003f04000 */
[--C-:B---3--:R-:W-:Y:S01]  /*06d0*/  FADD R24, R24, -R28.reuse ;  /* 0x8000001c18187221 */ /* 0x108fe20000000000 */
[----:B------:R-:W-:Y:S01]  /*06e0*/  @!P3 FMUL R15, R15, 16777216 ;  /* 0x4b8000000f0fb820 */ /* 0x000fe20000400000 */
[----:B------:R-:W-:Y:S01]  /*06f0*/  FSETP.GEU.AND P5, PT, R14, 1.175494350822287508e-38, PT ;  /* 0x008000000e00780b */ /* 0x000fe20003fae000 */
[----:B-1----:R-:W-:Y:S01]  /*0700*/  FMUL R12, R12, R5 ;  /* 0x000000050c0c7220 */ /* 0x002fe20000400000 */
[----:B------:R-:W-:Y:S01]  /*0710*/  FADD R32, R32, -R28 ;  /* 0x8000001c20207221 */ /* 0x000fe20000000000 */
[----:B------:R-:W0:Y:S02]  /*0720*/  MUFU.RCP R5, R15 ;  /* 0x0000000f00057308 */ /* 0x000e240000001000 */
[----:B------:R-:W-:Y:S01]  /*0730*/  FMUL R23, R12, R24 ;  /* 0x000000180c177220 */ /* 0x000fe20000400000 */
[----:B----4-:R-:W-:-:S03]  /*0740*/  FSETP.GT.AND P2, PT, R44, 8.50705917302346158658e+37, PT ;  /* 0x7e8000002c00780b */ /* 0x010fc60003f44000 */
[----:B------:R-:W-:Y:S01]  /*0750*/  FFMA R20, R36, R23, R40 ;  /* 0x0000001724147223 */ /* 0x000fe20000000028 */
[----:B------:R-:W-:Y:S01]  /*0760*/  FSETP.GEU.AND P4, PT, R44, 1.175494350822287508e-38, PT ;  /* 0x008000002c00780b */ /* 0x000fe20003f8e000 */
[----:B------:R-:W-:Y:S01]  /*0770*/  FMUL R32, R12, R32 ;  /* 0x000000200c207220 */ /* 0x000fe20000400000 */
[C---:B------:R-:W-:Y:S01]  /*0780*/  FMUL R22, R8.reuse, R13 ;  /* 0x0000000d08167220 */ /* 0x040fe20000400000 */
[----:B------:R-:W-:Y:S01]  /*0790*/  FMUL R23, R45, R10 ;  /* 0x0000000a2d177220 */ /* 0x000fe20000400000 */
[----:B------:R-:W-:Y:S01]  /*07a0*/  FMUL R16, R8, R9 ;  /* 0x0000000908107220 */ /* 0x000fe20000400000 */
[----:B------:R-:W-:Y:S01]  /*07b0*/  @P0 FMUL R14, R14, 0.25 ;  /* 0x3e8000000e0e0820 */ /* 0x000fe20000400000 */
[----:B------:R-:W1:Y:S01]  /*07c0*/  LDC.64 R12, c[0x0][0x258] ;  /* 0x00009600ff0c7b82 */ /* 0x000e620000000a00 */
[----:B------:R-:W-:Y:S01]  /*07d0*/  FSEL R10, R3, 1, P1 ;  /* 0x3f800000030a7808 */ /* 0x000fe20000800000 */
[----:B--2---:R-:W-:-:S04]  /*07e0*/  IMAD.WIDE R6, R2, 0x4, R6 ;  /* 0x0000000402067825 */ /* 0x004fc800078e0206 */
[----:B------:R-:W-:Y:S02]  /*07f0*/  @!P5 FMUL R14, R14, 16777216 ;  /* 0x4b8000000e0ed820 */ /* 0x000fe40000400000 */
[----:B------:R-:W2:Y:S01]  /*0800*/  LDC.64 R8, c[0x0][0x260] ;  /* 0x00009800ff087b82 */ /* 0x000ea20000000a00 */
[----:B------:R-:W-:Y:S01]  /*0810*/  @!P3 FMUL R10, R10, 16777216 ;  /* 0x4b8000000a0ab820 */ /* 0x000fe20000400000 */
[----:B------:R-:W-:Y:S01]  /*0820*/  @P2 FMUL R44, R44, 0.25 ;  /* 0x3e8000002c2c2820 */ /* 0x000fe20000400000 */
[----:B------:R-:W-:Y:S01]  /*0830*/  FMUL R45, R45, R18 ;  /* 0x000000122d2d7220 */ /* 0x000fe20000400000 */
[----:B------:R-:W3:Y:S01]  /*0840*/  MUFU.RCP R24, R14 ;  /* 0x0000000e00187308 */ /* 0x000ee20000001000 */
[C---:B------:R-:W-:Y:S01]  /*0850*/  FMUL R28, R4.reuse, R19 ;  /* 0x00000013041c7220 */ /* 0x040fe20000400000 */
[----:B------:R-:W-:Y:S01]  /*0860*/  FMUL R18, R4, R11 ;  /* 0x0000000b04127220 */ /* 0x000fe20000400000 */
[----:B0-----:R-:W-:Y:S01]  /*0870*/  FMUL R19, R5, R10 ;  /* 0x0000000a05137220 */ /* 0x001fe20000400000 */
[----:B------:R-:W-:Y:S01]  /*0880*/  @!P4 FMUL R44, R44, 16777216 ;  /* 0x4b8000002c2cc820 */ /* 0x000fe20000400000 */
[----:B------:R-:W4:Y:S01]  /*0890*/  LDG.E.EL.128 R4, desc[UR4][R6.64] ;  /* 0x0000000406047981 */ /* 0x000f22000c2e1d00 */
[----:B------:R-:W-:Y:S01]  /*08a0*/  FFMA R36, R36, R32, R40 ;  /* 0x0000002024247223 */ /* 0x000fe20000000028 */
[C---:B------:R-:W-:Y:S01]  /*08b0*/  FSEL R11, R3.reuse, 1, P0 ;  /* 0x3f800000030b7808 */ /* 0x040fe20000000000 */
[----:B------:R-:W0:Y:S01]  /*08c0*/  MUFU.RCP R32, R44 ;  /* 0x0000002c00207308 */ /* 0x000e220000001000 */
[----:B------:R-:W-:-:S03]  /*08d0*/  FSEL R15, R3, 1, P2 ;  /* 0x3f800000030f7808 */ /* 0x000fc60001000000 */
[----:B------:R-:W-:Y:S02]  /*08e0*/  @!P5 FMUL R11, R11, 16777216 ;  /* 0x4b8000000b0bd820 */ /* 0x000fe40000400000 */
[----:B------:R-:W-:Y:S02]  /*08f0*/  @!P4 FMUL R15, R15, 16777216 ;  /* 0x4b8000000f0fc820 */ /* 0x000fe40000400000 */
[----:B---3--:R-:W-:Y:S01]  /*0900*/  FMUL R24, R24, R11 ;  /* 0x0000000b18187220 */ /* 0x008fe20000400000 */
[----:B-1----:R-:W-:-:S04]  /*0910*/  IMAD.WIDE R10, R2, 0x4, R12 ;  /* 0x00000004020a7825 */ /* 0x002fc800078e020c */
[----:B--2---:R-:W-:-:S04]  /*0920*/  IMAD.WIDE R12, R2, 0x4, R8 ;  /* 0x00000004020c7825 */ /* 0x004fc800078e0208 */
[----:B0-----:R-:W-:Y:S01]  /*0930*/  FMUL R32, R32, R15 ;  /* 0x0000000f20207220 */ /* 0x001fe20000400000 */
[----:B------:R-:W2:Y:S04]  /*0940*/  LDG.E.EL.128 R8, desc[UR4][R10.64] ;  /* 0x000000040a087981 */ /* 0x000ea8000c2e1d00 */
[----:B------:R-:W2:Y:S01]  /*0950*/  LDG.E.EL.128 R12, desc[UR4][R12.64] ;  /* 0x000000040c0c7981 */ /* 0x000ea2000c2e1d00 */
[--C-:B------:R-:W-:Y:S01]  /*0960*/  FADD R40, R25, -R29.reuse ;  /* 0x8000001d19287221 */ /* 0x100fe20000000000 */
[----:B------:R-:W-:Y:S01]  /*0970*/  FADD R44, R33, -R29 ;  /* 0x8000001d212c7221 */ /* 0x000fe20000000000 */
[--C-:B------:R-:W-:Y:S01]  /*0980*/  FADD R25, R26, -R30.reuse ;  /* 0x8000001e1a197221 */ /* 0x100fe20000000000 */
[----:B------:R-:W-:Y:S01]  /*0990*/  FADD R29, R34, -R30 ;  /* 0x8000001e221d7221 */ /* 0x000fe20000000000 */
[C---:B------:R-:W-:Y:S01]  /*09a0*/  FMUL R40, R19.reuse, R40 ;  /* 0x0000002813287220 */ /* 0x040fe20000400000 */
[----:B------:R-:W-:Y:S01]  /*09b0*/  FMUL R30, R19, R44 ;  /* 0x0000002c131e7220 */ /* 0x000fe20000400000 */
[C---:B------:R-:W-:Y:S01]  /*09c0*/  FMUL R19, R32.reuse, R25 ;  /* 0x0000001920137220 */ /* 0x040fe20000400000 */
[----:B------:R-:W-:Y:S01]  /*09d0*/  FMUL R25, R32, R29 ;  /* 0x0000001d20197220 */ /* 0x000fe20000400000 */
[C-C-:B------:R-:W-:Y:S01]  /*09e0*/  FFMA R29, R37.reuse, R40, R41.reuse ;  /* 0x00000028251d7223 */ /* 0x140fe20000000029 */
[----:B------:R-:W-:Y:S01]  /*09f0*/  FFMA R30, R37, R30, R41 ;  /* 0x0000001e251e7223 */ /* 0x000fe20000000029 */
[----:B------:R-:W-:Y:S01]  /*0a00*/  FFMA R19, R38, R19, R42 ;  /* 0x0000001326137223 */ /* 0x000fe2000000002a */
[----:B----4-:R-:W-:Y:S01]  /*0a10*/  FADD R4, R4, 9.9999997473787516356e-06 ;  /* 0x3727c5ac04047421 */ /* 0x010fe20000000000 */
[----:B------:R-:W-:-:S05]  /*0a20*/  FADD R32, R5, 9.9999997473787516356e-06 ;  /* 0x3727c5ac05207421 */ /* 0x000fca0000000000 */
[----:B------:R-:W0:Y:S01]  /*0a30*/  MUFU.SQRT R4, R4 ;  /* 0x0000000400047308 */ /* 0x000e220000002000 */
[----:B------:R-:W-:-:S07]  /*0a40*/  FADD R6, R6, 9.9999997473787516356e-06 ;  /* 0x3727c5ac06067421 */ /* 0x000fce0000000000 */
[----:B------:R-:W1:Y:S01]  /*0a50*/  MUFU.SQRT R37, R32 ;  /* 0x0000002000257308 */ /* 0x000e620000002000 */
[----:B------:R-:W-:Y:S01]  /*0a60*/  FADD R40, R7, 9.9999997473787516356e-06 ;  /* 0x3727c5ac07287421 */ /* 0x000fe20000000000 */
[----:B0-----:R-:W-:Y:S01]  /*0a70*/  FSETP.GT.AND P6, PT, R4, 8.50705917302346158658e+37, PT ;  /* 0x7e8000000400780b */ /* 0x001fe20003fc4000 */
[C-C-:B--2---:R-:W-:Y:S01]  /*0a80*/  FFMA R41, R9.reuse, R16, R13.reuse ;  /* 0x0000001009297223 */ /* 0x144fe2000000000d */
[----:B------:R-:W-:Y:S01]  /*0a90*/  FFMA R16, R9, R22, R13 ;  /* 0x0000001609107223 */ /* 0x000fe2000000000d */
[----:B------:R-:W-:-:S03]  /*0aa0*/  FFMA R21, R8, R21, R12 ;  /* 0x0000001508157223 */ /* 0x000fc6000000000c */
[----:B------:R0:W2:Y:S01]  /*0ab0*/  MUFU.SQRT R22, R6 ;  /* 0x0000000600167308 */ /* 0x0000a20000002000 */
[----:B------:R-:W-:Y:S01]  /*0ac0*/  FSETP.GEU.AND P5, PT, R4, 1.175494350822287508e-38, PT ;  /* 0x008000000400780b */ /* 0x000fe20003fae000 */
[----:B------:R-:W-:Y:S01]  /*0ad0*/  FFMA R33, R11, R28, R15 ;  /* 0x0000001c0b217223 */ /* 0x000fe2000000000f */
[----:B------:R-:W-:Y:S01]  /*0ae0*/  FADD R28, R21, R20 ;  /* 0x00000014151c7221 */ /* 0x000fe20000000000 */
[C---:B-1----:R-:W-:Y:S01]  /*0af0*/  FSETP.GT.AND P4, PT, R37.reuse, 8.50705917302346158658e+37, PT ;  /* 0x7e8000002500780b */ /* 0x042fe20003f84000 */
[----:B------:R-:W1:Y:S01]  /*0b00*/  LDC.64 R20, c[0x0][0x268] ;  /* 0x00009a00ff147b82 */ /* 0x000e620000000a00 */
[----:B------:R-:W-:Y:S01]  /*0b10*/  FFMA R17, R8, R17, R12 ;  /* 0x0000001108117223 */ /* 0x000fe2000000000c */
[----:B------:R-:W-:-:S06]  /*0b20*/  FSETP.GEU.AND P2, PT, R37, 1.175494350822287508e-38, PT ;  /* 0x008000002500780b */ /* 0x000fcc0003f4e000 */
[----:B0-----:R-:W0:Y:S01]  /*0b30*/  LDC.64 R6, c[0x0][0x270] ;  /* 0x00009c00ff067b82 */ /* 0x001e220000000a00 */
[----:B------:R-:W-:Y:S01]  /*0b40*/  @P6 FMUL R4, R4, 0.25 ;  /* 0x3e80000004046820 */ /* 0x000fe20000400000 */
[----:B------:R-:W-:Y:S01]  /*0b50*/  FADD R29, R16, R29 ;  /* 0x0000001d101d7221 */ /* 0x000fe20000000000 */
[----:B------:R-:W-:Y:S01]  /*0b60*/  FADD R36, R17, R36 ;  /* 0x0000002411247221 */ /* 0x000fe20000000000 */
[----:B--2---:R-:W-:Y:S01]  /*0b70*/  FSETP.GT.AND P3, PT, R22, 8.50705917302346158658e+37, PT ;  /* 0x7e8000001600780b */ /* 0x004fe20003f64000 */
[----:B------:R-:W-:-:S03]  /*0b80*/  @!P5 FMUL R4, R4, 16777216 ;  /* 0x4b8000000404d820 */ /* 0x000fc60000400000 */
[----:B------:R-:W2:Y:S01]  /*0b90*/  LDC.64 R12, c[0x0][0x280] ;  /* 0x0000a000ff0c7b82 */ /* 0x000ea20000000a00 */
[----:B------:R-:W-:Y:S01]  /*0ba0*/  FADD R5, R27, -R31 ;  /* 0x8000001f1b057221 */ /* 0x000fe20000000000 */
[----:B------:R-:W3:Y:S06]  /*0bb0*/  MUFU.RCP R32, R4 ;  /* 0x0000000400207308 */ /* 0x000eec0000001000 */
[----:B------:R-:W4:Y:S01]  /*0bc0*/  LDC.64 R16, c[0x0][0x288] ;  /* 0x0000a200ff107b82 */ /* 0x000f220000000a00 */
[----:B------:R-:W-:Y:S01]  /*0bd0*/  FSETP.GEU.AND P1, PT, R22, 1.175494350822287508e-38, PT ;  /* 0x008000001600780b */ /* 0x000fe20003f2e000 */
[----:B------:R-:W-:Y:S01]  /*0be0*/  @P4 FMUL R37, R37, 0.25 ;  /* 0x3e80000025254820 */ /* 0x000fe20000400000 */
[----:B------:R-:W-:Y:S01]  /*0bf0*/  FMUL R8, R24, R5 ;  /* 0x0000000518087220 */ /* 0x000fe20000400000 */
[----:B------:R-:W-:-:S02]  /*0c00*/  FSEL R5, R3, 1, P6 ;  /* 0x3f80000003057808 */ /* 0x000fc40003000000 */
[----:B------:R-:W-:Y:S01]  /*0c10*/  @!P2 FMUL R37, R37, 16777216 ;  /* 0x4b8000002525a820 */ /* 0x000fe20000400000 */
[C-C-:B------:R-:W-:Y:S01]  /*0c20*/  FFMA R26, R10.reuse, R23, R14.reuse ;  /* 0x000000170a1a7223 */ /* 0x140fe2000000000e */
[----:B------:R-:W-:Y:S01]  /*0c30*/  FFMA R34, R10, R45, R14 ;  /* 0x0000002d0a227223 */ /* 0x000fe2000000000e */
[----:B------:R-:W-:Y:S01]  /*0c40*/  @P3 FMUL R22, R22, 0.25 ;  /* 0x3e80000016163820 */ /* 0x000fe20000400000 */
[----:B------:R-:W5:Y:S01]  /*0c50*/  MUFU.RCP R14, R37 ;  /* 0x00000025000e7308 */ /* 0x000f620000001000 */
[----:B------:R-:W-:Y:S01]  /*0c60*/  FFMA R8, R39, R8, R43 ;  /* 0x0000000827087223 */ /* 0x000fe2000000002b */
[----:B------:R-:W-:Y:S01]  /*0c70*/  @!P5 FMUL R5, R5, 16777216 ;  /* 0x4b8000000505d820 */ /* 0x000fe20000400000 */
[----:B0-----:R-:W-:-:S04]  /*0c80*/  IMAD.WIDE R6, R2, 0x4, R6 ;  /* 0x0000000402067825 */ /* 0x001fc800078e0206 */
[----:B------:R-:W-:Y:S01]  /*0c90*/  FFMA R27, R11, R18, R15 ;  /* 0x000000120b1b7223 */ /* 0x000fe2000000000f */
[----:B------:R-:W-:Y:S01]  /*0ca0*/  @!P1 FMUL R22, R22, 16777216 ;  /* 0x4b80000016169820 */ /* 0x000fe20000400000 */
[----:B-1----:R-:W-:Y:S01]  /*0cb0*/  IMAD.WIDE R20, R0, 0x4, R20 ;  /* 0x0000000400147825 */ /* 0x002fe200078e0214 */
[----:B------:R-:W-:-:S03]  /*0cc0*/  FSEL R15, R3, 1, P4 ;  /* 0x3f800000030f7808 */ /* 0x000fc60002000000 */
[----:B------:R-:W-:Y:S01]  /*0cd0*/  FADD R33, R33, R8 ;  /* 0x0000000821217221 */ /* 0x000fe20000000000 */
[----:B---3--:R-:W-:Y:S01]  /*0ce0*/  FMUL R32, R32, R5 ;  /* 0x0000000520207220 */ /* 0x008fe20000400000 */
[----:B------:R-:W3:Y:S01]  /*0cf0*/  LDG.E.128 R8, desc[UR4][R20.64] ;  /* 0x0000000414087981 */ /* 0x000ee2000c1e1d00 */
[----:B--2---:R-:W-:-:S04]  /*0d00*/  IMAD.WIDE R12, R2, 0x4, R12 ;  /* 0x00000004020c7825 */ /* 0x004fc800078e020c */
[----:B------:R-:W-:Y:S01]  /*0d10*/  @!P2 FMUL R15, R15, 16777216 ;  /* 0x4b8000000f0fa820 */ /* 0x000fe20000400000 */
[----:B------:R-:W3:Y:S01]  /*0d20*/  LDG.E.EL.128 R4, desc[UR4][R6.64] ;  /* 0x0000000406047981 */ /* 0x000ee2000c2e1d00 */
[----:B----4-:R-:W-:Y:S01]  /*0d30*/  IMAD.WIDE R16, R2, 0x4, R16 ;  /* 0x0000000402107825 */ /* 0x010fe200078e0210 */
[----:B------:R-:W0:Y:S03]  /*0d40*/  MUFU.RCP R22, R22 ;  /* 0x0000001600167308 */ /* 0x000e260000001000 */
[----:B------:R-:W-:Y:S01]  /*0d50*/  FADD R34, R34, R19 ;  /* 0x0000001322227221 */ /* 0x000fe20000000000 */
[----:B-----5:R-:W-:Y:S01]  /*0d60*/  FMUL R2, R14, R15 ;  /* 0x0000000f0e027220 */ /* 0x020fe20000400000 */
[----:B------:R-:W-:Y:S01]  /*0d70*/  FSEL R23, R3, 1, P3 ;  /* 0x3f80000003177808 */ /* 0x000fe20001800000 */
[----:B------:R-:W2:Y:S04]  /*0d80*/  LDG.E.EL.128 R12, desc[UR4][R12.64] ;  /* 0x000000040c0c7981 */ /* 0x000ea8000c2e1d00 */
[----:B------:R-:W2:Y:S01]  /*0d90*/  LDG.E.EL.128 R16, desc[UR4][R16.64] ;  /* 0x0000000410107981 */ /* 0x000ea2000c2e1d00 */
[----:B------:R-:W-:Y:S01]  /*0da0*/  @!P1 FMUL R23, R23, 16777216 ;  /* 0x4b80000017179820 */ /* 0x000fe20000400000 */
[----:B------:R-:W-:-:S03]  /*0db0*/  FADD R30, R41, R30 ;  /* 0x0000001e291e7221 */ /* 0x000fc60000000000 */
[----:B0-----:R-:W-:Y:S02]  /*0dc0*/  FMUL R41, R22, R23 ;  /* 0x0000001716297220 */ /* 0x001fe40000400000 */
[----:B------:R-:W4:Y:S01]  /*0dd0*/  LDG.E.128 R20, desc[UR4][R20.64+0x800] ;  /* 0x0008000414147981 */ /* 0x000f22000c1e1d00 */
[----:B------:R-:W0:Y:S01]  /*0de0*/  MUFU.SQRT R40, R40 ;  /* 0x0000002800287308 */ /* 0x000e220000002000 */
[----:B------:R-:W-:Y:S01]  /*0df0*/  FADD R35, R35, -R31 ;  /* 0x8000001f23237221 */ /* 0x000fe20000000000 */
[----:B------:R-:W-:-:S03]  /*0e00*/  FFMA R25, R38, R25, R42 ;  /* 0x0000001926197223 */ /* 0x000fc6000000002a */
[----:B------:R-:W-:Y:S01]  /*0e10*/  FMUL R24, R24, R35 ;  /* 0x0000002318187220 */ /* 0x000fe20000400000 */
[C---:B0-----:R-:W-:Y:S02]  /*0e20*/  FSETP.GT.AND P0, PT, R40.reuse, 8.50705917302346158658e+37, PT ;  /* 0x7e8000002800780b */ /* 0x041fe40003f04000 */
[----:B------:R-:W-:Y:S01]  /*0e30*/  FSETP.GEU.AND P6, PT, R40, 1.175494350822287508e-38, PT ;  /* 0x008000002800780b */ /* 0x000fe20003fce000 */
[----:B------:R-:W-:Y:S01]  /*0e40*/  FFMA R24, R39, R24, R43 ;  /* 0x0000001827187223 */ /* 0x000fe2000000002b */
[----:B------:R-:W-:-:S03]  /*0e50*/  FADD R26, R26, R25 ;  /* 0x000000191a1a7221 */ /* 0x000fc60000000000 */
[----:B------:R-:W-:-:S06]  /*0e60*/  FADD R27, R27, R24 ;  /* 0x000000181b1b7221 */ /* 0x000fcc0000000000 */
[----:B------:R-:W-:-:S04]  /*0e70*/  @P0 FMUL R40, R40, 0.25 ;  /* 0x3e80000028280820 */ /* 0x000fc80000400000 */
[----:B------:R-:W-:-:S04]  /*0e80*/  @!P6 FMUL R40, R40, 16777216 ;  /* 0x4b8000002828e820 */ /* 0x000fc80000400000 */
[----:B------:R-:W0:Y:S01]  /*0e90*/  MUFU.RCP R37, R40 ;  /* 0x0000002800257308 */ /* 0x000e220000001000 */
[----:B------:R-:W-:-:S05]  /*0ea0*/  FSEL R44, R3, 1, P0 ;  /* 0x3f800000032c7808 */ /* 0x000fca0000000000 */
[----:B------:R-:W-:-:S04]  /*0eb0*/  @!P6 FMUL R44, R44, 16777216 ;  /* 0x4b8000002c2ce820 */ /* 0x000fc80000400000 */
[----:B0-----:R-:W-:Y:S01]  /*0ec0*/  FMUL R37, R37, R44 ;  /* 0x0000002c25257220 */ /* 0x001fe20000400000 */
[----:B---3--:R-:W-:-:S04]  /*0ed0*/  FADD R31, R8, -R4 ;  /* 0x80000004081f7221 */ /* 0x008fc80000000000 */
[----:B------:R-:W-:-:S04]  /*0ee0*/  FMUL R31, R32, R31 ;  /* 0x0000001f201f7220 */ /* 0x000fc80000400000 */
[----:B--2---:R-:W-:-:S04]  /*0ef0*/  FFMA R31, R12, R31, R16 ;  /* 0x0000001f0c1f7223 */ /* 0x004fc80000000010 */
[----:B------:R-:W-:Y:S01]  /*0f00*/  FADD R28, R31, R28 ;  /* 0x0000001c1f1c7221 */ /* 0x000fe20000000000 */
[----:B------:R-:W-:-:S03]  /*0f10*/  FADD R24, R11, -R7 ;  /* 0x800000070b187221 */ /* 0x000fc60000000000 */
[----:B------:R-:W-:Y:S01]  /*0f20*/  FADD R25, RZ, -R28 ;  /* 0x8000001cff197221 */ /* 0x000fe20000000000 */
[----:B----4-:R-:W-:-:S03]  /*0f30*/  FADD R11, R20, -R4 ;  /* 0x80000004140b7221 */ /* 0x010fc60000000000 */
[----:B------:R-:W-:Y:S01]  /*0f40*/  FMUL R4, R25, 1.4426950216293334961 ;  /* 0x3fb8aa3b19047820 */ /* 0x000fe20000400000 */
[--C-:B------:R-:W-:Y:S01]  /*0f50*/  FADD R9, R9, -R5.reuse ;  /* 0x8000000509097221 */ /* 0x100fe20000000000 */
[----:B------:R-:W-:Y:S01]  /*0f60*/  FMUL R11, R32, R11 ;  /* 0x0000000b200b7220 */ /* 0x000fe20000400000 */
[----:B------:R-:W-:Y:S02]  /*0f70*/  FADD R21, R21, -R5 ;  /* 0x8000000515157221 */ /* 0x000fe40000000000 */
[----:B------:R-:W-:Y:S01]  /*0f80*/  FSETP.GEU.AND P4, PT, R4, -126, PT ;  /* 0xc2fc00000400780b */ /* 0x000fe20003f8e000 */
[----:B------:R-:W-:Y:S01]  /*0f90*/  FADD R10, R10, -R6 ;  /* 0x800000060a0a7221 */ /* 0x000fe20000000000 */
[----:B------:R-:W-:Y:S01]  /*0fa0*/  FMUL R8, R2, R9 ;  /* 0x0000000902087220 */ /* 0x000fe20000400000 */
[----:B------:R-:W-:Y:S01]  /*0fb0*/  FFMA R11, R12, R11, R16 ;  /* 0x0000000b0c0b7223 */ /* 0x000fe20000000010 */
[----:B------:R-:W-:Y:S01]  /*0fc0*/  FMUL R2, R2, R21 ;  /* 0x0000001502027220 */ /* 0x000fe20000400000 */
[----:B------:R-:W-:Y:S01]  /*0fd0*/  FADD R22, R22, -R6 ;  /* 0x8000000616167221 */ /* 0x000fe20000000000 */
[----:B------:R-:W-:Y:S01]  /*0fe0*/  FMUL R9, R41, R10 ;  /* 0x0000000a29097220 */ /* 0x000fe20000400000 */
[--C-:B------:R-:W-:Y:S01]  /*0ff0*/  FFMA R8, R13, R8, R17.reuse ;  /* 0x000000080d087223 */ /* 0x100fe20000000011 */
[----:B------:R-:W-:Y:S01]  /*1000*/  FADD R36, R11, R36 ;  /* 0x000000240b247221 */ /* 0x000fe20000000000 */
[----:B------:R-:W-:Y:S01]  /*1010*/  FFMA R13, R13, R2, R17 ;  /* 0x000000020d0d7223 */ /* 0x000fe20000000011 */
[----:B------:R-:W-:Y:S01]  /*1020*/  FMUL R41, R41, R22 ;  /* 0x0000001629297220 */ /* 0x000fe20000400000 */
[----:B------:R-:W-:Y:S01]  /*1030*/  FFMA R9, R14, R9, R18 ;  /* 0x000000090e097223 */ /* 0x000fe20000000012 */
[----:B------:R-:W-:Y:S01]  /*1040*/  FADD R6, R23, -R7 ;  /* 0x8000000717067221 */ /* 0x000fe20000000000 */
[----:B------:R-:W-:Y:S01]  /*1050*/  FADD R2, RZ, -R36 ;  /* 0x80000024ff027221 */ /* 0x000fe20000000000 */
[----:B------:R-:W-:Y:S01]  /*1060*/  FADD R30, R13, R30 ;  /* 0x0000001e0d1e7221 */ /* 0x000fe20000000000 */
[----:B------:R-:W-:Y:S01]  /*1070*/  @!P4 FMUL R4, R4, 0.5 ;  /* 0x3f0000000404c820 */ /* 0x000fe20000400000 */
[----:B------:R-:W-:Y:S01]  /*1080*/  FFMA R41, R14, R41, R18 ;  /* 0x000000290e297223 */ /* 0x000fe20000000012 */
[----:B------:R-:W-:Y:S01]  /*1090*/  FADD R34, R9, R34 ;  /* 0x0000002209227221 */ /* 0x000fe20000000000 */
[C---:B------:R-:W-:Y:S01]  /*10a0*/  FMUL R6, R37.reuse, R6 ;  /* 0x0000000625067220 */ /* 0x040fe20000400000 */
[----:B------:R-:W-:Y:S01]  /*10b0*/  FMUL R9, R2, 1.4426950216293334961 ;  /* 0x3fb8aa3b02097820 */ /* 0x000fe20000400000 */
[----:B------:R-:W-:Y:S01]  /*10c0*/  FADD R29, R8, R29 ;  /* 0x0000001d081d7221 */ /* 0x000fe20000000000 */
[----:B------:R-:W-:Y:S01]  /*10d0*/  FMUL R24, R37, R24 ;  /* 0x0000001825187220 */ /* 0x000fe20000400000 */
[----:B------:R-:W-:Y:S01]  /*10e0*/  FADD R2, RZ, -R30 ;  /* 0x8000001eff027221 */ /* 0x000fe20000000000 */
[----:B------:R-:W-:Y:S01]  /*10f0*/  FADD R26, R41, R26 ;  /* 0x0000001a291a7221 */ /* 0x000fe20000000000 */
[C---:B------:R-:W-:Y:S01]  /*1100*/  FFMA R6, R15.reuse, R6, R19 ;  /* 0x000000060f067223 */ /* 0x040fe20000000013 */
[----:B------:R-:W0:Y:S01]  /*1110*/  MUFU.EX2 R4, R4 ;  /* 0x0000000400047308 */ /* 0x000e220000000800 */
[----:B------:R-:W-:Y:S01]  /*1120*/  FADD R5, RZ, -R29 ;  /* 0x8000001dff057221 */ /* 0x000fe20000000000 */
[----:B------:R-:W-:Y:S01]  /*1130*/  FFMA R24, R15, R24, R19 ;  /* 0x000000180f187223 */ /* 0x000fe20000000013 */
[----:B------:R-:W-:Y:S01]  /*1140*/  FMUL R10, R2, 1.4426950216293334961 ;  /* 0x3fb8aa3b020a7820 */ /* 0x000fe20000400000 */
[----:B------:R-:W-:Y:S01]  /*1150*/  FADD R2, RZ, -R26 ;  /* 0x8000001aff027221 */ /* 0x000fe20000000000 */
[----:B------:R-:W-:Y:S01]  /*1160*/  FADD R27, R6, R27 ;  /* 0x0000001b061b7221 */ /* 0x000fe20000000000 */
[----:B------:R-:W-:Y:S01]  /*1170*/  FADD R7, RZ, -R34 ;  /* 0x80000022ff077221 */ /* 0x000fe20000000000 */
[----:B------:R-:W-:Y:S01]  /*1180*/  FMUL R5, R5, 1.4426950216293334961 ;  /* 0x3fb8aa3b05057820 */ /* 0x000fe20000400000 */
[----:B------:R-:W-:Y:S01]  /*1190*/  FADD R33, R24, R33 ;  /* 0x0000002118217221 */ /* 0x000fe20000000000 */
[----:B------:R-:W-:Y:S01]  /*11a0*/  FMUL R6, R2, 1.4426950216293334961 ;  /* 0x3fb8aa3b02067820 */ /* 0x000fe20000400000 */
[----:B------:R-:W-:Y:S01]  /*11b0*/  FADD R2, RZ, -R27 ;  /* 0x8000001bff027221 */ /* 0x000fe20000000000 */
[----:B------:R-:W-:Y:S01]  /*11c0*/  FMUL R8, R7, 1.4426950216293334961 ;  /* 0x3fb8aa3b07087820 */ /* 0x000fe20000400000 */
[----:B------:R-:W-:Y:S01]  /*11d0*/  FADD R7, RZ, -R33 ;  /* 0x80000021ff077221 */ /* 0x000fe20000000000 */
[----:B------:R-:W-:Y:S01]  /*11e0*/  FSETP.GEU.AND P1, PT, R5, -126, PT ;  /* 0xc2fc00000500780b */ /* 0x000fe20003f2e000 */
[----:B------:R-:W-:-:S02]  /*11f0*/  FMUL R2, R2, 1.4426950216293334961 ;  /* 0x3fb8aa3b02027820 */ /* 0x000fc40000400000 */
[----:B------:R-:W-:Y:S01]  /*1200*/  FMUL R7, R7, 1.4426950216293334961 ;  /* 0x3fb8aa3b07077820 */ /* 0x000fe20000400000 */
[----:B------:R-:W-:Y:S01]  /*1210*/  FSETP.GEU.AND P6, PT, R9, -126, PT ;  /* 0xc2fc00000900780b */ /* 0x000fe20003fce000 */
[----:B0-----:R-:W-:Y:S01]  /*1220*/  @!P4 FMUL R4, R4, R4 ;  /* 0x000000040404c220 */ /* 0x001fe20000400000 */
[----:B------:R-:W-:Y:S02]  /*1230*/  FSETP.GEU.AND P3, PT, R6, -126, PT ;  /* 0xc2fc00000600780b */ /* 0x000fe40003f6e000 */
[----:B------:R-:W-:Y:S02]  /*1240*/  FSETP.GEU.AND P4, PT, R2, -126, PT ;  /* 0xc2fc00000200780b */ /* 0x000fe40003f8e000 */
[----:B------:R-:W-:Y:S02]  /*1250*/  FSETP.GEU.AND P0, PT, R8, -126, PT ;  /* 0xc2fc00000800780b */ /* 0x000fe40003f0e000 */
[----:B------:R-:W-:Y:S02]  /*1260*/  FSETP.GEU.AND P2, PT, R7, -126, PT ;  /* 0xc2fc00000700780b */ /* 0x000fe40003f4e000 */
[----:B------:R-:W-:Y:S01]  /*1270*/  FSETP.GEU.AND P5, PT, R10, -126, PT ;  /* 0xc2fc00000a00780b */ /* 0x000fe20003fae000 */
[----:B------:R-:W-:-:S02]  /*1280*/  @!P1 FMUL R5, R5, 0.5 ;  /* 0x3f00000005059820 */ /* 0x000fc40000400000 */
[----:B------:R-:W-:Y:S02]  /*1290*/  @!P6 FMUL R9, R9, 0.5 ;  /* 0x3f0000000909e820 */ /* 0x000fe40000400000 */
[----:B------:R-:W-:Y:S02]  /*12a0*/  @!P3 FMUL R6, R6, 0.5 ;  /* 0x3f0000000606b820 */ /* 0x000fe40000400000 */
[----:B------:R-:W0:Y:S01]  /*12b0*/  MUFU.EX2 R5, R5 ;  /* 0x0000000500057308 */ /* 0x000e220000000800 */
[----:B------:R-:W-:Y:S01]  /*12c0*/  @!P4 FMUL R2, R2, 0.5 ;  /* 0x3f0000000202c820 */ /* 0x000fe20000400000 */
[----:B------:R-:W-:Y:S02]  /*12d0*/  @!P0 FMUL R8, R8, 0.5 ;  /* 0x3f00000008088820 */ /* 0x000fe40000400000 */
[----:B------:R-:W-:Y:S02]  /*12e0*/  @!P2 FMUL R7, R7, 0.5 ;  /* 0x3f0000000707a820 */ /* 0x000fe40000400000 */
[----:B------:R-:W-:-:S02]  /*12f0*/  @!P5 FMUL R10, R10, 0.5 ;  /* 0x3f0000000a0ad820 */ /* 0x000fc40000400000 */
[----:B------:R-:W1:Y:S01]  /*1300*/  MUFU.EX2 R9, R9 ;  /* 0x0000000900097308 */ /* 0x000e620000000800 */
[----:B------:R-:W-:-:S07]  /*1310*/  FADD R4, R4, 1 ;  /* 0x3f80000004047421 */ /* 0x000fce0000000000 */
[----:B------:R-:W2:Y:S08]  /*1320*/  MUFU.EX2 R6, R6 ;  /* 0x0000000600067308 */ /* 0x000eb00000000800 */
[----:B------:R-:W3:Y:S08]  /*1330*/  MUFU.EX2 R2, R2 ;  /* 0x0000000200027308 */ /* 0x000ef00000000800 */
[----:B------:R-:W4:Y:S01]  /*1340*/  MUFU.EX2 R8, R8 ;  /* 0x0000000800087308 */ /* 0x000f220000000800 */
[----:B0-----:R-:W-:-:S07]  /*1350*/  @!P1 FMUL R5, R5, R5 ;  /* 0x0000000505059220 */ /* 0x001fce0000400000 */
[----:B------:R-:W0:Y:S08]  /*1360*/  MUFU.EX2 R7, R7 ;  /* 0x0000000700077308 */ /* 0x000e300000000800 */
[----:B------:R-:W5:Y:S01]  /*1370*/  MUFU.EX2 R10, R10 ;  /* 0x0000000a000a7308 */ /* 0x000f620000000800 */
[----:B------:R-:W-:Y:S01]  /*1380*/  FSETP.GT.AND P1, PT, R4, 8.50705917302346158658e+37, PT ;  /* 0x7e8000000400780b */ /* 0x000fe20003f24000 */
[----:B------:R-:W-:Y:S01]  /*1390*/  FADD R5, R5, 1 ;  /* 0x3f80000005057421 */ /* 0x000fe20000000000 */
[----:B-1----:R-:W-:Y:S01]  /*13a0*/  @!P6 FMUL R9, R9, R9 ;  /* 0x000000090909e220 */ /* 0x002fe20000400000 */
[----:B--2---:R-:W-:Y:S01]  /*13b0*/  @!P3 FMUL R6, R6, R6 ;  /* 0x000000060606b220 */ /* 0x004fe20000400000 */
[----:B---3--:R-:W-:Y:S01]  /*13c0*/  @!P4 FMUL R2, R2, R2 ;  /* 0x000000020202c220 */ /* 0x008fe20000400000 */
[----:B----4-:R-:W-:Y:S01]  /*13d0*/  @!P0 FMUL R8, R8, R8 ;  /* 0x0000000808088220 */ /* 0x010fe20000400000 */
[----:B0-----:R-:W-:Y:S01]  /*13e0*/  @!P2 FMUL R7, R7, R7 ;  /* 0x000000070707a220 */ /* 0x001fe20000400000 */
[----:B------:R-:W-:Y:S01]  /*13f0*/  FSETP.GT.AND P0, PT, R5, 8.50705917302346158658e+37, PT ;  /* 0x7e8000000500780b */ /* 0x000fe20003f04000 */
[----:B------:R-:W-:Y:S01]  /*1400*/  FADD R9, R9, 1 ;  /* 0x3f80000009097421 */ /* 0x000fe20000000000 */
[----:B------:R-:W-:Y:S01]  /*1410*/  FADD R6, R6, 1 ;  /* 0x3f80000006067421 */ /* 0x000fe20000000000 */
[----:B------:R-:W-:Y:S01]  /*1420*/  FADD R2, R2, 1 ;  /* 0x3f80000002027421 */ /* 0x000fe20000000000 */
[----:B------:R-:W-:Y:S01]  /*1430*/  FADD R8, R8, 1 ;  /* 0x3f80000008087421 */ /* 0x000fe20000000000 */
[----:B-----5:R-:W-:Y:S01]  /*1440*/  @!P5 FMUL R10, R10, R10 ;  /* 0x0000000a0a0ad220 */ /* 0x020fe20000400000 */
[----:B------:R-:W-:Y:S01]  /*1450*/  FADD R7, R7, 1 ;  /* 0x3f80000007077421 */ /* 0x000fe20000000000 */
[----:B------:R-:W-:-:S02]  /*1460*/  @P1 FMUL R4, R4, 0.25 ;  /* 0x3e80000004041820 */ /* 0x000fc40000400000 */
[----:B------:R-:W-:Y:S01]  /*1470*/  FADD R10, R10, 1 ;  /* 0x3f8000000a0a7421 */ /* 0x000fe20000000000 */
[----:B------:R-:W-:Y:S02]  /*1480*/  FSETP.GT.AND P5, PT, R9, 8.50705917302346158658e+37, PT ;  /* 0x7e8000000900780b */ /* 0x000fe40003fa4000 */
[----:B------:R-:W-:Y:S02]  /*1490*/  FSEL R12, R3, 1, P1 ;  /* 0x3f800000030c7808 */ /* 0x000fe40000800000 */
[----:B------:R-:W-:Y:S02]  /*14a0*/  FSETP.GT.AND P3, PT, R6, 8.50705917302346158658e+37, PT ;  /* 0x7e8000000600780b */ /* 0x000fe40003f64000 */
[----:B------:R-:W-:Y:S02]  /*14b0*/  FSETP.GT.AND P1, PT, R2, 8.50705917302346158658e+37, PT ;  /* 0x7e8000000200780b */ /* 0x000fe40003f24000 */
[----:B------:R-:W-:Y:S02]  /*14c0*/  FSETP.GT.AND P2, PT, R8, 8.50705917302346158658e+37, PT ;  /* 0x7e8000000800780b */ /* 0x000fe40003f44000 */
[----:B------:R-:W-:-:S02]  /*14d0*/  FSETP.GT.AND P6, PT, R7, 8.50705917302346158658e+37, PT ;  /* 0x7e8000000700780b */ /* 0x000fc40003fc4000 */
[----:B------:R-:W-:Y:S01]  /*14e0*/  FSETP.GT.AND P4, PT, R10, 8.50705917302346158658e+37, PT ;  /* 0x7e8000000a00780b */ /* 0x000fe20003f84000 */
[----:B------:R-:W-:Y:S01]  /*14f0*/  @P0 FMUL R5, R5, 0.25 ;  /* 0x3e80000005050820 */ /* 0x000fe20000400000 */
[----:B------:R-:W0:Y:S01]  /*1500*/  MUFU.RCP R11, R4 ;  /* 0x00000004000b7308 */ /* 0x000e220000001000 */
[----:B------:R-:W-:Y:S02]  /*1510*/  @P5 FMUL R9, R9, 0.25 ;  /* 0x3e80000009095820 */ /* 0x000fe40000400000 */
[----:B------:R-:W-:Y:S02]  /*1520*/  @P3 FMUL R6, R6, 0.25 ;  /* 0x3e80000006063820 */ /* 0x000fe40000400000 */
[----:B------:R-:W-:-:S03]  /*1530*/  @P1 FMUL R2, R2, 0.25 ;  /* 0x3e80000002021820 */ /* 0x000fc60000400000 */
[----:B------:R1:W2:Y:S01]  /*1540*/  MUFU.RCP R13, R5 ;  /* 0x00000005000d7308 */ /* 0x0002a20000001000 */
[----:B------:R-:W-:Y:S01]  /*1550*/  @P2 FMUL R8, R8, 0.25 ;  /* 0x3e80000008082820 */ /* 0x000fe20000400000 */
[----:B------:R-:W-:Y:S01]  /*1560*/  @P6 FMUL R7, R7, 0.25 ;  /* 0x3e80000007076820 */ /* 0x000fe20000400000 */
[----:B------:R-:W-:Y:S01]  /*1570*/  @P4 FMUL R10, R10, 0.25 ;  /* 0x3e8000000a0a4820 */ /* 0x000fe20000400000 */
[----:B-1----:R-:W1:Y:S04]  /*1580*/  LDC.64 R4, c[0x0][0x210] ;  /* 0x00008400ff047b82 */ /* 0x002e680000000a00 */
[----:B------:R3:W4:Y:S08]  /*1590*/  MUFU.RCP R14, R8 ;  /* 0x00000008000e7308 */ /* 0x0007300000001000 */
[----:B------:R-:W5:Y:S01]  /*15a0*/  MUFU.RCP R9, R9 ;  /* 0x0000000900097308 */ /* 0x000f620000001000 */
[----:B---3--:R-:W-:-:S07]  /*15b0*/  FSEL R8, R3, 1, P0 ;  /* 0x3f80000003087808 */ /* 0x008fce0000000000 */
[----:B------:R3:W0:Y:S08]  /*15c0*/  MUFU.RCP R15, R7 ;  /* 0x00000007000f7308 */ /* 0x0006300000001000 */
[----:B------:R0:W0:Y:S08]  /*15d0*/  MUFU.RCP R16, R10 ;  /* 0x0000000a00107308 */ /* 0x0000300000001000 */
[----:B------:R-:W1:Y:S08]  /*15e0*/  MUFU.RCP R6, R6 ;  /* 0x0000000600067308 */ /* 0x000e700000001000 */
[----:B------:R-:W1:Y:S01]  /*15f0*/  MUFU.RCP R2, R2 ;  /* 0x0000000200027308 */ /* 0x000e620000001000 */
[----:B0-----:R-:W-:Y:S01]  /*1600*/  FMUL R11, R11, R12 ;  /* 0x0000000c0b0b7220 */ /* 0x001fe20000400000 */
[----:B--2---:R-:W-:Y:S01]  /*1610*/  FMUL R8, R13, R8 ;  /* 0x000000080d087220 */ /* 0x004fe20000400000 */
[----:B---3--:R-:W-:-:S02]  /*1620*/  FSEL R7, R3, 1, P2 ;  /* 0x3f80000003077808 */ /* 0x008fc40001000000 */
[C---:B------:R-:W-:Y:S02]  /*1630*/  FSEL R10, R3.reuse, 1, P6 ;  /* 0x3f800000030a7808 */ /* 0x040fe40003000000 */
[C---:B------:R-:W-:Y:S02]  /*1640*/  FSEL R12, R3.reuse, 1, P5 ;  /* 0x3f800000030c7808 */ /* 0x040fe40002800000 */
[C---:B------:R-:W-:Y:S02]  /*1650*/  FSEL R13, R3.reuse, 1, P4 ;  /* 0x3f800000030d7808 */ /* 0x040fe40002000000 */
[C---:B------:R-:W-:Y:S02]  /*1660*/  FSEL R17, R3.reuse, 1, P3 ;  /* 0x3f80000003117808 */ /* 0x040fe40001800000 */
[----:B------:R-:W-:Y:S01]  /*1670*/  FSEL R3, R3, 1, P1 ;  /* 0x3f80000003037808 */ /* 0x000fe20000800000 */
[----:B----4-:R-:W-:Y:S01]  /*1680*/  FMUL R7, R14, R7 ;  /* 0x000000070e077220 */ /* 0x010fe20000400000 */
[----:B-----5:R-:W-:Y:S01]  /*1690*/  FMUL R9, R9, R12 ;  /* 0x0000000c09097220 */ /* 0x020fe20000400000 */
[----:B------:R-:W-:Y:S01]  /*16a0*/  FMUL R10, R15, R10 ;  /* 0x0000000a0f0a7220 */ /* 0x000fe20000400000 */
[----:B------:R-:W-:Y:S01]  /*16b0*/  FMUL R13, R16, R13 ;  /* 0x0000000d100d7220 */ /* 0x000fe20000400000 */
[----:B-1----:R-:W-:Y:S01]  /*16c0*/  FMUL R17, R6, R17 ;  /* 0x0000001106117220 */ /* 0x002fe20000400000 */
[----:B------:R-:W-:Y:S01]  /*16d0*/  FMUL R12, R2, R3 ;  /* 0x00000003020c7220 */ /* 0x000fe20000400000 */
[----:B------:R-:W-:-:S04]  /*16e0*/  IMAD.WIDE R2, R0, 0x4, R4 ;  /* 0x0000000400027825 */ /* 0x000fc800078e0204 */
[----:B------:R-:W-:Y:S01]  /*16f0*/  FMUL R6, R34, R7 ;  /* 0x0000000722067220 */ /* 0x000fe20000400000 */
[----:B------:R-:W-:Y:S01]  /*1700*/  FMUL R4, R28, R11 ;  /* 0x0000000b1c047220 */ /* 0x000fe20000400000 */
[----:B------:R-:W-:Y:S01]  /*1710*/  FMUL R5, R29, R8 ;  /* 0x000000081d057220 */ /* 0x000fe20000400000 */
[----:B------:R-:W-:Y:S01]  /*1720*/  FMUL R7, R33, R10 ;  /* 0x0000000a21077220 */ /* 0x000fe20000400000 */
[----:B------:R-:W-:Y:S01]  /*1730*/  FMUL R24, R36, R9 ;  /* 0x0000000924187220 */ /* 0x000fe20000400000 */
[----:B------:R-:W-:Y:S01]  /*1740*/  FMUL R25, R30, R13 ;  /* 0x0000000d1e197220 */ /* 0x000fe20000400000 */
[----:B------:R-:W-:Y:S01]  /*1750*/  FMUL R26, R26, R17 ;  /* 0x000000111a1a7220 */ /* 0x000fe20000400000 */
[----:B------:R-:W-:Y:S01]  /*1760*/  FMUL R27, R27, R12 ;  /* 0x0000000c1b1b7220 */ /* 0x000fe20000400000 */
[----:B------:R-:W-:Y:S04]  /*1770*/  STG.E.128 desc[UR4][R2.64], R4 ;  /* 0x0000000402007986 */ /* 0x000fe8000c101d04 */
[----:B------:R-:W-:Y:S01]  /*1780*/  STG.E.128 desc[UR4][R2.64+0x800], R24 ;  /* 0x0008001802007986 */ /* 0x000fe2000c101d04 */
[----:B------:R-:W-:Y:S05]  /*1790*/  EXIT ;  /* 0x000000000000794d */ /* 0x000fea0003800000 */
.L_x_0:
[----:B------:R-:W-:-:S00]  /*17a0*/  BRA `(.L_x_0) ;  /* 0xfffffffc00fc7947 */ /* 0x000fc0000383ffff */
[----:B------:R-:W-:-:S00]  /*17b0*/  NOP ;  /* 0x0000000000007918 */ /* 0x000fc00000000000 */
        /* <DEDUP_REMOVED lines=12> */
.L_x_1:


//--------------------- .nv.global.init           --------------------------
	.section	.nv.global.init,"aw",@progbits
.nv.global.init:
	.type		_$_str,@object
	.size		_$_str,(_$_str_$_2 - _$_str)
_$_str:
        /*0000*/ 	.byte	0x5f, 0x5f, 0x43, 0x55, 0x44, 0x41, 0x5f, 0x46, 0x54, 0x5a, 0x00
	.type		_$_str_$_2,@object
	.size		_$_str_$_2,(.L_1 - _$_str_$_2)
_$_str_$_2:
        /*000b*/ 	.byte	0x5f, 0x5f, 0x43, 0x55, 0x44, 0x41, 0x5f, 0x50, 0x52, 0x45, 0x43, 0x5f, 0x53, 0x51, 0x52, 0x54
        /*001b*/ 	.byte	0x00
.L_1:


//--------------------- .nv.constant0.triton_poi_fused__native_batch_norm_legit_no_training_add_silu_3 --------------------------
	.section	.nv.constant0.triton_poi_fused__native_batch_norm_legit_no_training_add_silu_3,"a",@progbits
	.sectionflags	@""
	.align	4
.nv.constant0.triton_poi_fused__native_batch_norm_legit_no_training_add_silu_3:
	.zero		660
